//
// Generated by NVIDIA NVVM Compiler
//
// Compiler Build ID: CL-36424714
// Cuda compilation tools, release 13.0, V13.0.88
// Based on NVVM 20.0.0
//

.version 9.0
.target sm_100
.address_size 64

	// .globl	apply_gate

.visible .entry apply_gate(
	.param .u64 .ptr .align 1 apply_gate_param_0,
	.param .u64 .ptr .align 1 apply_gate_param_1,
	.param .u64 .ptr .align 1 apply_gate_param_2,
	.param .u64 .ptr .align 1 apply_gate_param_3,
	.param .u32 apply_gate_param_4
)
{
	.reg .pred 	%p<2>;
	.reg .b32 	%r<8>;
	.reg .b32 	%f<21>;
	.reg .b64 	%rd<14>;

	ld.param.u64 	%rd1, [apply_gate_param_0];
	ld.param.u64 	%rd2, [apply_gate_param_1];
	ld.param.u64 	%rd3, [apply_gate_param_2];
	ld.param.u64 	%rd4, [apply_gate_param_3];
	ld.param.u32 	%r2, [apply_gate_param_4];
	mov.u32 	%r3, %ctaid.x;
	mov.u32 	%r4, %ntid.x;
	mov.u32 	%r5, %tid.x;
	mad.lo.s32 	%r1, %r3, %r4, %r5;
	setp.ge.s32 	%p1, %r1, %r2;
	@%p1 bra 	$L__BB0_2;
	cvta.to.global.u64 	%rd5, %rd1;
	cvta.to.global.u64 	%rd6, %rd2;
	cvta.to.global.u64 	%rd7, %rd3;
	cvta.to.global.u64 	%rd8, %rd4;
	mul.wide.s32 	%rd9, %r1, 4;
	add.s64 	%rd10, %rd5, %rd9;
	ld.global.f32 	%f1, [%rd10];
	fma.rn.f32 	%f2, %f1, 0fBBBB989D, 0f3F000000;
	cvt.sat.f32.f32 	%f3, %f2;
	mov.f32 	%f4, 0f4B400001;
	mov.f32 	%f5, 0f437C0000;
	fma.rm.f32 	%f6, %f3, %f5, %f4;
	add.f32 	%f7, %f6, 0fCB40007F;
	neg.f32 	%f8, %f7;
	fma.rn.f32 	%f9, %f1, 0fBFB8AA3B, %f8;
	fma.rn.f32 	%f10, %f1, 0fB2A57060, %f9;
	mov.b32 	%r6, %f6;
	shl.b32 	%r7, %r6, 23;
	mov.b32 	%f11, %r7;
	ex2.approx.ftz.f32 	%f12, %f10;
	fma.rn.f32 	%f13, %f12, %f11, 0f3F800000;
	rcp.rn.f32 	%f14, %f13;
	add.s64 	%rd11, %rd6, %rd9;
	ld.global.f32 	%f15, [%rd11];
	mov.f32 	%f16, 0f3F800000;
	sub.f32 	%f17, %f16, %f14;
	add.s64 	%rd12, %rd7, %rd9;
	ld.global.f32 	%f18, [%rd12];
	mul.f32 	%f19, %f18, %f17;
	fma.rn.f32 	%f20, %f15, %f14, %f19;
	add.s64 	%rd13, %rd8, %rd9;
	st.global.f32 	[%rd13], %f20;
$L__BB0_2:
	ret;

}


// ===== COMPILED SASS (sm_100) =====

	.target	sm_100

	.elftype	@"ET_EXEC"


//--------------------- .note.nv.tkinfo           --------------------------
	.section	.note.nv.tkinfo,"",@"SHT_NOTE"
	.sectionflags	@"SHF_NOTE_NV_TKINFO"
	.tkinfo
        /*0018*/ 	.word	0x00000002
        /*0030*/ 	.string	""
        /*0030*/ 	.string	"ptxas"
        /*0030*/ 	.string	"Cuda compilation tools, release 13.0, V13.0.88"
        /*0030*/ 	.string	"Build cuda_13.0.r13.0/compiler.36424714_0"
        /*0030*/ 	.string	"-arch sm_100 -m 64 "



//--------------------- .note.nv.cuinfo           --------------------------
	.section	.note.nv.cuinfo,"",@"SHT_NOTE"
	.sectionflags	@"SHF_NOTE_NV_CUINFO"
        /*0018*/ 	.short	0x0002
        /*001a*/ 	.short	0x0064
        /*001c*/ 	.short	0x0082
	.zero		2


//--------------------- .nv.info                  --------------------------
	.section	.nv.info,"",@"SHT_CUDA_INFO"
	.align	4


	//----- nvinfo : EIATTR_REGCOUNT
	.align		4
        /*0000*/ 	.byte	0x04, 0x2f
        /*0002*/ 	.short	(.L_1 - .L_0)
	.align		4
.L_0:
        /*0004*/ 	.word	index@(apply_gate)
        /*0008*/ 	.word	0x0000000e


	//----- nvinfo : EIATTR_FRAME_SIZE
	.align		4
.L_1:
        /*000c*/ 	.byte	0x04, 0x11
        /*000e*/ 	.short	(.L_3 - .L_2)
	.align		4
.L_2:
        /*0010*/ 	.word	index@($__internal_0_$__cuda_sm20_rcp_rn_f32_slowpath)
        /*0014*/ 	.word	0x00000000


	//----- nvinfo : EIATTR_FRAME_SIZE
	.align		4
.L_3:
        /*0018*/ 	.byte	0x04, 0x11
        /*001a*/ 	.short	(.L_5 - .L_4)
	.align		4
.L_4:
        /*001c*/ 	.word	index@(apply_gate)
        /*0020*/ 	.word	0x00000000


	//----- nvinfo : EIATTR_MIN_STACK_SIZE
	.align		4
.L_5:
        /*0024*/ 	.byte	0x04, 0x12
        /*0026*/ 	.short	(.L_7 - .L_6)
	.align		4
.L_6:
        /*0028*/ 	.word	index@(apply_gate)
        /*002c*/ 	.word	0x00000000
.L_7:


//--------------------- .nv.compat                --------------------------
	.section	.nv.compat,"",@"SHT_CUDA_COMPAT_INFO"
	.align	4
        /*0000*/ 	.byte	0x02, 0x09, 0x00, 0x00, 0x02, 0x02, 0x01, 0x00, 0x02, 0x05, 0x05, 0x00, 0x03, 0x07, 0x01, 0x01
        /*0010*/ 	.byte	0x02, 0x03, 0x00, 0x00, 0x02, 0x06, 0x01, 0x00, 0x04, 0x0b, 0x08, 0x00, 0x09, 0x00, 0x00, 0x00
        /*0020*/ 	.byte	0x00, 0x00, 0x00, 0x00


//--------------------- .nv.info.apply_gate       --------------------------
	.section	.nv.info.apply_gate,"",@"SHT_CUDA_INFO"
	.sectionflags	@""
	.align	4


	//----- nvinfo : EIATTR_CUDA_API_VERSION
	.align		4
        /*0000*/ 	.byte	0x04, 0x37
        /*0002*/ 	.short	(.L_9 - .L_8)
.L_8:
        /*0004*/ 	.word	0x00000082


	//----- nvinfo : EIATTR_KPARAM_INFO
	.align		4
.L_9:
        /*0008*/ 	.byte	0x04, 0x17
        /*000a*/ 	.short	(.L_11 - .L_10)
.L_10:
        /*000c*/ 	.word	0x00000000
        /*0010*/ 	.short	0x0004
        /*0012*/ 	.short	0x0020
        /*0014*/ 	.byte	0x00, 0xf0, 0x11, 0x00


	//----- nvinfo : EIATTR_KPARAM_INFO
	.align		4
.L_11:
        /*0018*/ 	.byte	0x04, 0x17
        /*001a*/ 	.short	(.L_13 - .L_12)
.L_12:
        /*001c*/ 	.word	0x00000000
        /*0020*/ 	.short	0x0003
        /*0022*/ 	.short	0x0018
        /*0024*/ 	.byte	0x00, 0xf5, 0x21, 0x00


	//----- nvinfo : EIATTR_KPARAM_INFO
	.align		4
.L_13:
        /*0028*/ 	.byte	0x04, 0x17
        /*002a*/ 	.short	(.L_15 - .L_14)
.L_14:
        /*002c*/ 	.word	0x00000000
        /*0030*/ 	.short	0x0002
        /*0032*/ 	.short	0x0010
        /*0034*/ 	.byte	0x00, 0xf5, 0x21, 0x00


	//----- nvinfo : EIATTR_KPARAM_INFO
	.align		4
.L_15:
        /*0038*/ 	.byte	0x04, 0x17
        /*003a*/ 	.short	(.L_17 - .L_16)
.L_16:
        /*003c*/ 	.word	0x00000000
        /*0040*/ 	.short	0x0001
        /*0042*/ 	.short	0x0008
        /*0044*/ 	.byte	0x00, 0xf5, 0x21, 0x00


	//----- nvinfo : EIATTR_KPARAM_INFO
	.align		4
.L_17:
        /*0048*/ 	.byte	0x04, 0x17
        /*004a*/ 	.short	(.L_19 - .L_18)
.L_18:
        /*004c*/ 	.word	0x00000000
        /*0050*/ 	.short	0x0000
        /*0052*/ 	.short	0x0000
        /*0054*/ 	.byte	0x00, 0xf5, 0x21, 0x00


	//----- nvinfo : EIATTR_SPARSE_MMA_MASK
	.align		4
.L_19:
        /*0058*/ 	.byte	0x03, 0x50
        /*005a*/ 	.short	0x0000


	//----- nvinfo : EIATTR_MAXREG_COUNT
	.align		4
        /*005c*/ 	.byte	0x03, 0x1b
        /*005e*/ 	.short	0x00ff


	//----- nvinfo : EIATTR_MERCURY_ISA_VERSION
	.align		4
        /*0060*/ 	.byte	0x03, 0x5f
        /*0062*/ 	.short	0x0101


	//----- nvinfo : EIATTR_VRC_CTA_INIT_COUNT
	.align		4
        /*0064*/ 	.byte	0x02, 0x4a
	.zero		1
	.zero		1


	//----- nvinfo : EIATTR_EXIT_INSTR_OFFSETS
	.align		4
        /*0068*/ 	.byte	0x04, 0x1c
        /*006a*/ 	.short	(.L_21 - .L_20)


	//   ....[0]....
.L_20:
        /*006c*/ 	.word	0x00000070


	//   ....[1]....
        /*0070*/ 	.word	0x000002f0


	//----- nvinfo : EIATTR_CRS_STACK_SIZE
	.align		4
.L_21:
        /*0074*/ 	.byte	0x04, 0x1e
        /*0076*/ 	.short	(.L_23 - .L_22)
.L_22:
        /*0078*/ 	.word	0x00000000


	//----- nvinfo : EIATTR_CBANK_PARAM_SIZE
	.align		4
.L_23:
        /*007c*/ 	.byte	0x03, 0x19
        /*007e*/ 	.short	0x0024


	//----- nvinfo : EIATTR_PARAM_CBANK
	.align		4
        /*0080*/ 	.byte	0x04, 0x0a
        /*0082*/ 	.short	(.L_25 - .L_24)
	.align		4
.L_24:
        /*0084*/ 	.word	index@(.nv.constant0.apply_gate)
        /*0088*/ 	.short	0x0380
        /*008a*/ 	.short	0x0024


	//----- nvinfo : EIATTR_SW_WAR
	.align		4
.L_25:
        /*008c*/ 	.byte	0x04, 0x36
        /*008e*/ 	.short	(.L_27 - .L_26)
.L_26:
        /*0090*/ 	.word	0x00000008
.L_27:


//--------------------- .nv.callgraph             --------------------------
	.section	.nv.callgraph,"",@"SHT_CUDA_CALLGRAPH"
	.align	4
	.sectionentsize	8
	.align		4
        /*0000*/ 	.word	0x00000000
	.align		4
        /*0004*/ 	.word	0xffffffff
	.align		4
        /*0008*/ 	.word	0x00000000
	.align		4
        /*000c*/ 	.word	0xfffffffe
	.align		4
        /*0010*/ 	.word	0x00000000
	.align		4
        /*0014*/ 	.word	0xfffffffd
	.align		4
        /*0018*/ 	.word	0x00000000
	.align		4
        /*001c*/ 	.word	0xfffffffc


//--------------------- .text.apply_gate          --------------------------
	.section	.text.apply_gate,"ax",@progbits
	.align	128
        .global         apply_gate
        .type           apply_gate,@function
        .size           apply_gate,(.L_x_8 - apply_gate)
        .other          apply_gate,@"STO_CUDA_ENTRY STV_DEFAULT"
apply_gate:
.text.apply_gate:
[----:B------:R-:W-:Y:S01]  /*0000*/  LDC R1, c[0x0][0x37c] ;  /* 0x0000df00ff017b82 */ /* 0x000fe20000000800 */
[----:B------:R-:W0:Y:S07]  /*0010*/  S2R R0, SR_TID.X ;  /* 0x0000000000007919 */ /* 0x000e2e0000002100 */
[----:B------:R-:W0:Y:S01]  /*0020*/  S2UR UR4, SR_CTAID.X ;  /* 0x00000000000479c3 */ /* 0x000e220000002500 */
[----:B------:R-:W1:Y:S07]  /*0030*/  LDCU UR5, c[0x0][0x3a0] ;  /* 0x00007400ff0577ac */ /* 0x000e6e0008000800 */
[----:B------:R-:W0:Y:S02]  /*0040*/  LDC R3, c[0x0][0x360] ;  /* 0x0000d800ff037b82 */ /* 0x000e240000000800 */
[----:B0-----:R-:W-:-:S05]  /*0050*/  IMAD R3, R3, UR4, R0 ;  /* 0x0000000403037c24 */ /* 0x001fca000f8e0200 */
[----:B-1----:R-:W-:-:S13]  /*0060*/  ISETP.GE.AND P0, PT, R3, UR5, PT ;  /* 0x0000000503007c0c */ /* 0x002fda000bf06270 */
[----:B------:R-:W-:Y:S05]  /*0070*/  @P0 EXIT ;  /* 0x000000000000094d */ /* 0x000fea0003800000 */
[----:B------:R-:W0:Y:S01]  /*0080*/  LDC.64 R4, c[0x0][0x380] ;  /* 0x0000e000ff047b82 */ /* 0x000e220000000a00 */
[----:B------:R-:W1:Y:S01]  /*0090*/  LDCU.64 UR4, c[0x0][0x358] ;  /* 0x00006b00ff0477ac */ /* 0x000e620008000a00 */
[----:B0-----:R-:W-:-:S06]  /*00a0*/  IMAD.WIDE R4, R3, 0x4, R4 ;  /* 0x0000000403047825 */ /* 0x001fcc00078e0204 */
[----:B-1----:R-:W2:Y:S01]  /*00b0*/  LDG.E R4, desc[UR4][R4.64] ;  /* 0x0000000404047981 */ /* 0x002ea2000c1e1900 */
[----:B------:R-:W-:Y:S01]  /*00c0*/  HFMA2 R7, -RZ, RZ, 0.96630859375, -0.0022525787353515625 ;  /* 0x3bbb989dff077431 */ /* 0x000fe200000001ff */
[----:B------:R-:W-:Y:S01]  /*00d0*/  MOV R9, 0x437c0000 ;  /* 0x437c000000097802 */ /* 0x000fe20000000f00 */
[----:B------:R-:W-:Y:S03]  /*00e0*/  BSSY.RECONVERGENT B0, `(.L_x_0) ;  /* 0x0000014000007945 */ /* 0x000fe60003800200 */
[----:B--2---:R-:W-:-:S04]  /*00f0*/  FFMA.SAT R0, R4, -R7, 0.5 ;  /* 0x3f00000004007423 */ /* 0x004fc80000002807 */
[----:B------:R-:W-:-:S04]  /*0100*/  FFMA.RM R0, R0, R9, 12582913 ;  /* 0x4b40000100007423 */ /* 0x000fc80000004009 */
[C---:B------:R-:W-:Y:S01]  /*0110*/  FADD R7, R0.reuse, -12583039 ;  /* 0xcb40007f00077421 */ /* 0x040fe20000000000 */
[----:B------:R-:W-:-:S03]  /*0120*/  IMAD.SHL.U32 R0, R0, 0x800000, RZ ;  /* 0x0080000000007824 */ /* 0x000fc600078e00ff */
[----:B------:R-:W-:-:S04]  /*0130*/  FFMA R7, R4, -1.4426950216293334961, -R7 ;  /* 0xbfb8aa3b04077823 */ /* 0x000fc80000000807 */
[----:B------:R-:W-:-:S06]  /*0140*/  FFMA R7, R4, -1.925963033500011079e-08, R7 ;  /* 0xb2a5706004077823 */ /* 0x000fcc0000000007 */
[----:B------:R-:W0:Y:S02]  /*0150*/  MUFU.EX2 R7, R7 ;  /* 0x0000000700077308 */ /* 0x000e240000000800 */
[----:B0-----:R-:W-:-:S05]  /*0160*/  FFMA R0, R0, R7, 1 ;  /* 0x3f80000000007423 */ /* 0x001fca0000000007 */
[----:B------:R-:W-:-:S04]  /*0170*/  IADD3 R2, PT, PT, R0, 0x1800000, RZ ;  /* 0x0180000000027810 */ /* 0x000fc80007ffe0ff */
[----:B------:R-:W-:-:S04]  /*0180*/  LOP3.LUT R2, R2, 0x7f800000, RZ, 0xc0, !PT ;  /* 0x7f80000002027812 */ /* 0x000fc800078ec0ff */
[----:B------:R-:W-:-:S13]  /*0190*/  ISETP.GT.U32.AND P0, PT, R2, 0x1ffffff, PT ;  /* 0x01ffffff0200780c */ /* 0x000fda0003f04070 */
[----:B------:R-:W-:Y:S05]  /*01a0*/  @P0 BRA `(.L_x_1) ;  /* 0x00000000000c0947 */ /* 0x000fea0003800000 */
[----:B------:R-:W-:-:S07]  /*01b0*/  MOV R4, 0x1d0 ;  /* 0x000001d000047802 */ /* 0x000fce0000000f00 */
[----:B------:R-:W-:Y:S05]  /*01c0*/  CALL.REL.NOINC `($__internal_0_$__cuda_sm20_rcp_rn_f32_slowpath) ;  /* 0x00000000004c7944 */ /* 0x000fea0003c00000 */
[----:B------:R-:W-:Y:S05]  /*01d0*/  BRA `(.L_x_2) ;  /* 0x0000000000107947 */ /* 0x000fea0003800000 */
.L_x_1:
[----:B------:R-:W0:Y:S02]  /*01e0*/  MUFU.RCP R5, R0 ;  /* 0x0000000000057308 */ /* 0x000e240000001000 */
[----:B0-----:R-:W-:-:S04]  /*01f0*/  FFMA R2, R0, R5, -1 ;  /* 0xbf80000000027423 */ /* 0x001fc80000000005 */
[----:B------:R-:W-:-:S04]  /*0200*/  FADD.FTZ R2, -R2, -RZ ;  /* 0x800000ff02027221 */ /* 0x000fc80000010100 */
[----:B------:R-:W-:-:S07]  /*0210*/  FFMA R10, R5, R2, R5 ;  /* 0x00000002050a7223 */ /* 0x000fce0000000005 */
.L_x_2:
[----:B------:R-:W-:Y:S05]  /*0220*/  BSYNC.RECONVERGENT B0 ;  /* 0x0000000000007941 */ /* 0x000fea0003800200 */
.L_x_0:
[----:B------:R-:W0:Y:S08]  /*0230*/  LDC.64 R6, c[0x0][0x390] ;  /* 0x0000e400ff067b82 */ /* 0x000e300000000a00 */
[----:B------:R-:W1:Y:S08]  /*0240*/  LDC.64 R4, c[0x0][0x388] ;  /* 0x0000e200ff047b82 */ /* 0x000e700000000a00 */
[----:B------:R-:W2:Y:S01]  /*0250*/  LDC.64 R8, c[0x0][0x398] ;  /* 0x0000e600ff087b82 */ /* 0x000ea20000000a00 */
[----:B0-----:R-:W-:-:S06]  /*0260*/  IMAD.WIDE R6, R3, 0x4, R6 ;  /* 0x0000000403067825 */ /* 0x001fcc00078e0206 */
[----:B------:R-:W3:Y:S01]  /*0270*/  LDG.E R7, desc[UR4][R6.64] ;  /* 0x0000000406077981 */ /* 0x000ee2000c1e1900 */
[----:B-1----:R-:W-:-:S06]  /*0280*/  IMAD.WIDE R4, R3, 0x4, R4 ;  /* 0x0000000403047825 */ /* 0x002fcc00078e0204 */
[----:B------:R-:W4:Y:S01]  /*0290*/  LDG.E R5, desc[UR4][R4.64] ;  /* 0x0000000404057981 */ /* 0x000f22000c1e1900 */
[----:B------:R-:W-:Y:S01]  /*02a0*/  FADD R0, -R10, 1 ;  /* 0x3f8000000a007421 */ /* 0x000fe20000000100 */
[----:B--2---:R-:W-:-:S04]  /*02b0*/  IMAD.WIDE R2, R3, 0x4, R8 ;  /* 0x0000000403027825 */ /* 0x004fc800078e0208 */
[----:B---3--:R-:W-:-:S04]  /*02c0*/  FMUL R0, R0, R7 ;  /* 0x0000000700007220 */ /* 0x008fc80000400000 */
[----:B----4-:R-:W-:-:S05]  /*02d0*/  FFMA R9, R5, R10, R0 ;  /* 0x0000000a05097223 */ /* 0x010fca0000000000 */
[----:B------:R-:W-:Y:S01]  /*02e0*/  STG.E desc[UR4][R2.64], R9 ;  /* 0x0000000902007986 */ /* 0x000fe2000c101904 */
[----:B------:R-:W-:Y:S05]  /*02f0*/  EXIT ;  /* 0x000000000000794d */ /* 0x000fea0003800000 */
        .weak           $__internal_0_$__cuda_sm20_rcp_rn_f32_slowpath
        .type           $__internal_0_$__cuda_sm20_rcp_rn_f32_slowpath,@function
        .size           $__internal_0_$__cuda_sm20_rcp_rn_f32_slowpath,(.L_x_8 - $__internal_0_$__cuda_sm20_rcp_rn_f32_slowpath)
$__internal_0_$__cuda_sm20_rcp_rn_f32_slowpath:
[----:B------:R-:W-:Y:S01]  /*0300*/  IMAD.SHL.U32 R2, R0, 0x2, RZ ;  /* 0x0000000200027824 */ /* 0x000fe200078e00ff */
[----:B------:R-:W-:Y:S04]  /*0310*/  BSSY.RECONVERGENT B1, `(.L_x_3) ;  /* 0x0000030000017945 */ /* 0x000fe80003800200 */
[----:B------:R-:W-:-:S04]  /*0320*/  SHF.R.U32.HI R2, RZ, 0x18, R2 ;  /* 0x00000018ff027819 */ /* 0x000fc80000011602 */
[----:B------:R-:W-:-:S13]  /*0330*/  ISETP.NE.U32.AND P0, PT, R2, RZ, PT ;  /* 0x000000ff0200720c */ /* 0x000fda0003f05070 */
[----:B------:R-:W-:Y:S05]  /*0340*/  @P0 BRA `(.L_x_4) ;  /* 0x0000000000280947 */ /* 0x000fea0003800000 */
[----:B------:R-:W-:-:S04]  /*0350*/  SHF.L.U32 R2, R0, 0x1, RZ ;  /* 0x0000000100027819 */ /* 0x000fc800000006ff */
[----:B------:R-:W-:-:S13]  /*0360*/  ISETP.NE.AND P0, PT, R2, RZ, PT ;  /* 0x000000ff0200720c */ /* 0x000fda0003f05270 */
[----:B------:R-:W-:Y:S01]  /*0370*/  @P0 FFMA R6, R0, 1.84467440737095516160e+19, RZ ;  /* 0x5f80000000060823 */ /* 0x000fe200000000ff */
[----:B------:R-:W-:Y:S08]  /*0380*/  @!P0 MUFU.RCP R5, R0 ;  /* 0x0000000000058308 */ /* 0x000ff00000001000 */
[----:B------:R-:W0:Y:S02]  /*0390*/  @P0 MUFU.RCP R7, R6 ;  /* 0x0000000600070308 */ /* 0x000e240000001000 */
[----:B0-----:R-:W-:-:S04]  /*03a0*/  @P0 FFMA R2, R6, R7, -1 ;  /* 0xbf80000006020423 */ /* 0x001fc80000000007 */
[----:B------:R-:W-:-:S04]  /*03b0*/  @P0 FADD.FTZ R2, -R2, -RZ ;  /* 0x800000ff02020221 */ /* 0x000fc80000010100 */
[----:B------:R-:W-:-:S04]  /*03c0*/  @P0 FFMA R2, R7, R2, R7 ;  /* 0x0000000207020223 */ /* 0x000fc80000000007 */
[----:B------:R-:W-:Y:S01]  /*03d0*/  @P0 FFMA R5, R2, 1.84467440737095516160e+19, RZ ;  /* 0x5f80000002050823 */ /* 0x000fe200000000ff */
[----:B------:R-:W-:Y:S06]  /*03e0*/  BRA `(.L_x_5) ;  /* 0x0000000000887947 */ /* 0x000fec0003800000 */
.L_x_4:
[----:B------:R-:W-:-:S05]  /*03f0*/  VIADD R5, R2, 0xffffff03 ;  /* 0xffffff0302057836 */ /* 0x000fca0000000000 */
[----:B------:R-:W-:-:S13]  /*0400*/  ISETP.GT.U32.AND P0, PT, R5, 0x1, PT ;  /* 0x000000010500780c */ /* 0x000fda0003f04070 */
[----:B------:R-:W-:Y:S05]  /*0410*/  @P0 BRA `(.L_x_6) ;  /* 0x0000000000780947 */ /* 0x000fea0003800000 */
[----:B------:R-:W-:Y:S01]  /*0420*/  LOP3.LUT R6, R0, 0x7fffff, RZ, 0xc0, !PT ;  /* 0x007fffff00067812 */ /* 0x000fe200078ec0ff */
[----:B------:R-:W-:-:S03]  /*0430*/  HFMA2 R10, -RZ, RZ, 0, 1.78813934326171875e-07 ;  /* 0x00000003ff0a7431 */ /* 0x000fc600000001ff */
[----:B------:R-:W-:-:S04]  /*0440*/  LOP3.LUT R6, R6, 0x3f800000, RZ, 0xfc, !PT ;  /* 0x3f80000006067812 */ /* 0x000fc800078efcff */
[----:B------:R-:W0:Y:S01]  /*0450*/  MUFU.RCP R7, R6 ;  /* 0x0000000600077308 */ /* 0x000e220000001000 */
[----:B------:R-:W-:Y:S01]  /*0460*/  SHF.L.U32 R11, R10, R5, RZ ;  /* 0x000000050a0b7219 */ /* 0x000fe200000006ff */
[----:B0-----:R-:W-:-:S04]  /*0470*/  FFMA R8, R6, R7, -1 ;  /* 0xbf80000006087423 */ /* 0x001fc80000000007 */
[----:B------:R-:W-:-:S04]  /*0480*/  FADD.FTZ R8, -R8, -RZ ;  /* 0x800000ff08087221 */ /* 0x000fc80000010100 */
[CCC-:B------:R-:W-:Y:S01]  /*0490*/  FFMA.RM R9, R7.reuse, R8.reuse, R7.reuse ;  /* 0x0000000807097223 */ /* 0x1c0fe20000004007 */
[----:B------:R-:W-:-:S04]  /*04a0*/  FFMA.RP R8, R7, R8, R7 ;  /* 0x0000000807087223 */ /* 0x000fc80000008007 */
[C---:B------:R-:W-:Y:S02]  /*04b0*/  LOP3.LUT R7, R9.reuse, 0x7fffff, RZ, 0xc0, !PT ;  /* 0x007fffff09077812 */ /* 0x040fe400078ec0ff */
[----:B------:R-:W-:Y:S02]  /*04c0*/  FSETP.NEU.FTZ.AND P0, PT, R9, R8, PT ;  /* 0x000000080900720b */ /* 0x000fe40003f1d000 */
[----:B------:R-:W-:Y:S02]  /*04d0*/  LOP3.LUT R8, R7, 0x800000, RZ, 0xfc, !PT ;  /* 0x0080000007087812 */ /* 0x000fe400078efcff */
[----:B------:R-:W-:Y:S02]  /*04e0*/  SEL R7, RZ, 0xffffffff, !P0 ;  /* 0xffffffffff077807 */ /* 0x000fe40004000000 */
[----:B------:R-:W-:-:S03]  /*04f0*/  LOP3.LUT R6, R11, R8, RZ, 0xc0, !PT ;  /* 0x000000080b067212 */ /* 0x000fc600078ec0ff */
[----:B------:R-:W-:Y:S01]  /*0500*/  IMAD.MOV R7, RZ, RZ, -R7 ;  /* 0x000000ffff077224 */ /* 0x000fe200078e0a07 */
[----:B------:R-:W-:-:S04]  /*0510*/  SHF.R.U32.HI R6, RZ, R5, R6 ;  /* 0x00000005ff067219 */ /* 0x000fc80000011606 */
[----:B------:R-:W-:Y:S02]  /*0520*/  LOP3.LUT P1, RZ, R7, R5, R8, 0xf8, !PT ;  /* 0x0000000507ff7212 */ /* 0x000fe4000782f808 */
[C---:B------:R-:W-:Y:S02]  /*0530*/  LOP3.LUT P0, RZ, R6.reuse, 0x1, RZ, 0xc0, !PT ;  /* 0x0000000106ff7812 */ /* 0x040fe4000780c0ff */
[----:B------:R-:W-:-:S04]  /*0540*/  LOP3.LUT P2, RZ, R6, 0x2, RZ, 0xc0, !PT ;  /* 0x0000000206ff7812 */ /* 0x000fc8000784c0ff */
[----:B------:R-:W-:Y:S02]  /*0550*/  PLOP3.LUT P0, PT, P0, P1, P2, 0xe0, 0x0 ;  /* 0x000000000000781c */ /* 0x000fe40000703c20 */
[----:B------:R-:W-:Y:S02]  /*0560*/  LOP3.LUT P1, RZ, R0, 0x7fffff, RZ, 0xc0, !PT ;  /* 0x007fffff00ff7812 */ /* 0x000fe4000782c0ff */
[----:B------:R-:W-:-:S04]  /*0570*/  SEL R5, RZ, 0x1, !P0 ;  /* 0x00000001ff057807 */ /* 0x000fc80004000000 */
[----:B------:R-:W-:-:S04]  /*0580*/  IADD3 R5, PT, PT, -R5, RZ, RZ ;  /* 0x000000ff05057210 */ /* 0x000fc80007ffe1ff */
[----:B------:R-:W-:Y:S01]  /*0590*/  ISETP.GE.AND P0, PT, R5, RZ, PT ;  /* 0x000000ff0500720c */ /* 0x000fe20003f06270 */
[----:B------:R-:W-:-:S05]  /*05a0*/  VIADD R5, R2, 0xffffff04 ;  /* 0xffffff0402057836 */ /* 0x000fca0000000000 */
[----:B------:R-:W-:-:S07]  /*05b0*/  SHF.R.U32.HI R5, RZ, R5, R8 ;  /* 0x00000005ff057219 */ /* 0x000fce0000011608 */
[----:B------:R-:W-:-:S05]  /*05c0*/  @!P0 IADD3 R5, PT, PT, R5, 0x1, RZ ;  /* 0x0000000105058810 */ /* 0x000fca0007ffe0ff */
[----:B------:R-:W-:-:S05]  /*05d0*/  @!P1 IMAD.SHL.U32 R5, R5, 0x2, RZ ;  /* 0x0000000205059824 */ /* 0x000fca00078e00ff */
[----:B------:R-:W-:Y:S01]  /*05e0*/  LOP3.LUT R5, R5, 0x80000000, R0, 0xf8, !PT ;  /* 0x8000000005057812 */ /* 0x000fe200078ef800 */
[----:B------:R-:W-:Y:S06]  /*05f0*/  BRA `(.L_x_5) ;  /* 0x0000000000047947 */ /* 0x000fec0003800000 */
.L_x_6:
[----:B------:R0:W1:Y:S02]  /*0600*/  MUFU.RCP R5, R0 ;  /* 0x0000000000057308 */ /* 0x0000640000001000 */
.L_x_5:
[----:B------:R-:W-:Y:S05]  /*0610*/  BSYNC.RECONVERGENT B1 ;  /* 0x0000000000017941 */ /* 0x000fea0003800200 */
.L_x_3:
[----:B-1----:R-:W-:Y:S01]  /*0620*/  MOV R10, R5 ;  /* 0x00000005000a7202 */ /* 0x002fe20000000f00 */
[----:B------:R-:W-:-:S04]  /*0630*/  IMAD.MOV.U32 R5, RZ, RZ, 0x0 ;  /* 0x00000000ff057424 */ /* 0x000fc800078e00ff */
[----:B0-----:R-:W-:Y:S05]  /*0640*/  RET.REL.NODEC R4 `(apply_gate) ;  /* 0xfffffff8046c7950 */ /* 0x001fea0003c3ffff */
.L_x_7:
[----:B------:R-:W-:-:S00]  /*0650*/  BRA `(.L_x_7) ;  /* 0xfffffffc00fc7947 */ /* 0x000fc0000383ffff */
[----:B------:R-:W-:-:S00]  /*0660*/  NOP ;  /* 0x0000000000007918 */ /* 0x000fc00000000000 */
        /* <DEDUP_REMOVED lines=9> */
.L_x_8:


//--------------------- .nv.shared.reserved.0     --------------------------
	.section	.nv.shared.reserved.0,"aw",@nobits
	.weak		__nv_reservedSMEM_offset_0_alias
	.size		__nv_reservedSMEM_offset_0_alias, 0, 64
	.other		__nv_reservedSMEM_offset_0_alias,@"STO_CUDA_RESERVED_SHARED STV_DEFAULT"
__nv_reservedSMEM_offset_0_alias:
	.zero		0
	.zero		64


//--------------------- .nv.constant0.apply_gate  --------------------------
	.section	.nv.constant0.apply_gate,"a",@progbits
	.sectionflags	@""
	.align	4
.nv.constant0.apply_gate:
	.zero		932


//--------------------- SYMBOLS --------------------------

	.type		.nv.reservedSmem.offset0,@object
	.size		.nv.reservedSmem.offset0,0x4
